	.headerflags	@"EF_CUDA_TEXMODE_UNIFIED EF_CUDA_64BIT_ADDRESS EF_CUDA_ACCELERATORS EF_CUDA_SM90 EF_CUDA_VIRTUAL_SM(EF_CUDA_SM90)"
	.elftype	@"ET_EXEC"


//--------------------- .nv.info                  --------------------------
	.section	.nv.info,"",@"SHT_CUDA_INFO"
	.align	4


	//----- nvinfo : EIATTR_REGCOUNT
	.align		4
        /*0000*/ 	.byte	0x04, 0x2f
        /*0002*/ 	.short	(.L_3 - .L_2)
	.align		4
.L_2:
        /*0004*/ 	.word	index@(triton_poi_fused__native_batch_norm_legit_no_training_84)
        /*0008*/ 	.word	0x00000014


	//----- nvinfo : EIATTR_MIN_STACK_SIZE
	.align		4
.L_3:
        /*000c*/ 	.byte	0x04, 0x12
        /*000e*/ 	.short	(.L_5 - .L_4)
	.align		4
.L_4:
        /*0010*/ 	.word	index@(triton_poi_fused__native_batch_norm_legit_no_training_84)
        /*0014*/ 	.word	0x00000000


	//----- nvinfo : EIATTR_FRAME_SIZE
	.align		4
.L_5:
        /*0018*/ 	.byte	0x04, 0x11
        /*001a*/ 	.short	(.L_7 - .L_6)
	.align		4
.L_6:
        /*001c*/ 	.word	index@(triton_poi_fused__native_batch_norm_legit_no_training_84)
        /*0020*/ 	.word	0x00000000


	//----- nvinfo : EIATTR_MIN_STACK_SIZE
	.align		4
.L_7:
        /*0024*/ 	.byte	0x04, 0x12
        /*0026*/ 	.short	(.L_9 - .L_8)
	.align		4
.L_8:
        /*0028*/ 	.word	index@(triton_poi_fused__native_batch_norm_legit_no_training_84)
        /*002c*/ 	.word	0x00000000
.L_9:


//--------------------- .nv.info.triton_poi_fused__native_batch_norm_legit_no_training_84 --------------------------
	.section	.nv.info.triton_poi_fused__native_batch_norm_legit_no_training_84,"",@"SHT_CUDA_INFO"
	.sectionflags	@""
	.align	4


	//----- nvinfo : EIATTR_CUDA_API_VERSION
	.align		4
        /*0000*/ 	.byte	0x04, 0x37
        /*0002*/ 	.short	(.L_11 - .L_10)
.L_10:
        /*0004*/ 	.word	0x0000007c


	//----- nvinfo : EIATTR_KPARAM_INFO
	.align		4
.L_11:
        /*0008*/ 	.byte	0x04, 0x17
        /*000a*/ 	.short	(.L_13 - .L_12)
.L_12:
        /*000c*/ 	.word	0x00000000
        /*0010*/ 	.short	0x0006
        /*0012*/ 	.short	0x0030
        /*0014*/ 	.byte	0x00, 0xf0, 0x11, 0x00


	//----- nvinfo : EIATTR_KPARAM_INFO
	.align		4
.L_13:
        /*0018*/ 	.byte	0x04, 0x17
        /*001a*/ 	.short	(.L_15 - .L_14)
.L_14:
        /*001c*/ 	.word	0x00000000
        /*0020*/ 	.short	0x0005
        /*0022*/ 	.short	0x0028
        /*0024*/ 	.byte	0x00, 0xf4, 0x21, 0x00


	//----- nvinfo : EIATTR_KPARAM_INFO
	.align		4
.L_15:
        /*0028*/ 	.byte	0x04, 0x17
        /*002a*/ 	.short	(.L_17 - .L_16)
.L_16:
        /*002c*/ 	.word	0x00000000
        /*0030*/ 	.short	0x0004
        /*0032*/ 	.short	0x0020
        /*0034*/ 	.byte	0x00, 0xf4, 0x21, 0x00


	//----- nvinfo : EIATTR_KPARAM_INFO
	.align		4
.L_17:
        /*0038*/ 	.byte	0x04, 0x17
        /*003a*/ 	.short	(.L_19 - .L_18)
.L_18:
        /*003c*/ 	.word	0x00000000
        /*0040*/ 	.short	0x0003
        /*0042*/ 	.short	0x0018
        /*0044*/ 	.byte	0x00, 0xf4, 0x21, 0x00


	//----- nvinfo : EIATTR_KPARAM_INFO
	.align		4
.L_19:
        /*0048*/ 	.byte	0x04, 0x17
        /*004a*/ 	.short	(.L_21 - .L_20)
.L_20:
        /*004c*/ 	.word	0x00000000
        /*0050*/ 	.short	0x0002
        /*0052*/ 	.short	0x0010
        /*0054*/ 	.byte	0x00, 0xf4, 0x21, 0x00


	//----- nvinfo : EIATTR_KPARAM_INFO
	.align		4
.L_21:
        /*0058*/ 	.byte	0x04, 0x17
        /*005a*/ 	.short	(.L_23 - .L_22)
.L_22:
        /*005c*/ 	.word	0x00000000
        /*0060*/ 	.short	0x0001
        /*0062*/ 	.short	0x0008
        /*0064*/ 	.byte	0x00, 0xf4, 0x21, 0x00


	//----- nvinfo : EIATTR_KPARAM_INFO
	.align		4
.L_23:
        /*0068*/ 	.byte	0x04, 0x17
        /*006a*/ 	.short	(.L_25 - .L_24)
.L_24:
        /*006c*/ 	.word	0x00000000
        /*0070*/ 	.short	0x0000
        /*0072*/ 	.short	0x0000
        /*0074*/ 	.byte	0x00, 0xf4, 0x21, 0x00


	//----- nvinfo : EIATTR_SPARSE_MMA_MASK
	.align		4
.L_25:
        /*0078*/ 	.byte	0x03, 0x50
        /*007a*/ 	.short	0x0000


	//----- nvinfo : EIATTR_MAXREG_COUNT
	.align		4
        /*007c*/ 	.byte	0x03, 0x1b
        /*007e*/ 	.short	0x00ff


	//----- nvinfo : EIATTR_EXIT_INSTR_OFFSETS
	.align		4
        /*0080*/ 	.byte	0x04, 0x1c
        /*0082*/ 	.short	(.L_27 - .L_26)


	//   ....[0]....
.L_26:
        /*0084*/ 	.word	0x000002e0


	//   ....[1]....
        /*0088*/ 	.word	0x00000300


	//----- nvinfo : EIATTR_REQNTID
	.align		4
.L_27:
        /*008c*/ 	.byte	0x04, 0x10
        /*008e*/ 	.short	(.L_29 - .L_28)
.L_28:
        /*0090*/ 	.word	0x00000080
        /*0094*/ 	.word	0x00000001
        /*0098*/ 	.word	0x00000001


	//----- nvinfo : EIATTR_CBANK_PARAM_SIZE
	.align		4
.L_29:
        /*009c*/ 	.byte	0x03, 0x19
        /*009e*/ 	.short	0x0034


	//----- nvinfo : EIATTR_PARAM_CBANK
	.align		4
        /*00a0*/ 	.byte	0x04, 0x0a
        /*00a2*/ 	.short	(.L_31 - .L_30)
	.align		4
.L_30:
        /*00a4*/ 	.word	index@(.nv.constant0.triton_poi_fused__native_batch_norm_legit_no_training_84)
        /*00a8*/ 	.short	0x0210
        /*00aa*/ 	.short	0x0034


	//----- nvinfo : EIATTR_SW_WAR
	.align		4
.L_31:
        /*00ac*/ 	.byte	0x04, 0x36
        /*00ae*/ 	.short	(.L_33 - .L_32)
.L_32:
        /*00b0*/ 	.word	0x00000008
.L_33:


//--------------------- .nv.callgraph             --------------------------
	.section	.nv.callgraph,"",@"SHT_CUDA_CALLGRAPH"
	.align	4
	.sectionentsize	8
	.align		4
        /*0000*/ 	.word	0x00000000
	.align		4
        /*0004*/ 	.word	0xffffffff
	.align		4
        /*0008*/ 	.word	0x00000000
	.align		4
        /*000c*/ 	.word	0xfffffffe
	.align		4
        /*0010*/ 	.word	0x00000000
	.align		4
        /*0014*/ 	.word	0xfffffffd
	.align		4
        /*0018*/ 	.word	0x00000000
	.align		4
        /*001c*/ 	.word	0xfffffffc


//--------------------- .nv.constant4             --------------------------
	.section	.nv.constant4,"a",@progbits
	.align	8
	.align		8
.nv.constant4:
        /*0000*/ 	.dword	_$_str
	.align		8
        /*0008*/ 	.dword	_$_str_$_2


//--------------------- .text.triton_poi_fused__native_batch_norm_legit_no_training_84 --------------------------
	.section	.text.triton_poi_fused__native_batch_norm_legit_no_training_84,"ax",@progbits
	.align	128
        .global         triton_poi_fused__native_batch_norm_legit_no_training_84
        .type           triton_poi_fused__native_batch_norm_legit_no_training_84,@function
        .size           triton_poi_fused__native_batch_norm_legit_no_training_84,(.L_x_1 - triton_poi_fused__native_batch_norm_legit_no_training_84)
        .other          triton_poi_fused__native_batch_norm_legit_no_training_84,@"STO_CUDA_ENTRY STV_DEFAULT"
triton_poi_fused__native_batch_norm_legit_no_training_84:
.text.triton_poi_fused__native_batch_norm_legit_no_training_84:
[----:B------:R-:W0:Y:S01]  /*0000*/  LDC R1, c[0x0][0x28] ;  /* 0x00000a00ff017b82 */ /* 0x000e220000000800 */
[----:B------:R-:W1:Y:S07]  /*0010*/  S2R R2, SR_TID.X ;  /* 0x0000000000027919 */ /* 0x000e6e0000002100 */
[----:B------:R-:W2:Y:S01]  /*0020*/  LDC.64 R10, c[0x0][0x220] ;  /* 0x00008800ff0a7b82 */ /* 0x000ea20000000a00 */
[----:B------:R-:W-:Y:S01]  /*0030*/  ULDC.64 UR4, c[0x0][0x208] ;  /* 0x0000820000047ab9 */ /* 0x000fe20000000a00 */
[----:B------:R-:W3:Y:S06]  /*0040*/  S2R R3, SR_CTAID.X ;  /* 0x0000000000037919 */ /* 0x000eec0000002500 */
[----:B------:R-:W4:Y:S08]  /*0050*/  LDC.64 R6, c[0x0][0x210] ;  /* 0x00008400ff067b82 */ /* 0x000f300000000a00 */
[----:B------:R-:W5:Y:S08]  /*0060*/  LDC.64 R8, c[0x0][0x218] ;  /* 0x00008600ff087b82 */ /* 0x000f700000000a00 */
[----:B------:R-:W4:Y:S01]  /*0070*/  LDC.64 R12, c[0x0][0x228] ;  /* 0x00008a00ff0c7b82 */ /* 0x000f220000000a00 */
[----:B-1----:R-:W-:-:S07]  /*0080*/  LOP3.LUT R2, R2, 0x7f, RZ, 0xc0, !PT ;  /* 0x0000007f02027812 */ /* 0x002fce00078ec0ff */
[----:B------:R-:W1:Y:S01]  /*0090*/  LDC.64 R14, c[0x0][0x230] ;  /* 0x00008c00ff0e7b82 */ /* 0x000e620000000a00 */
[----:B---3--:R-:W-:Y:S01]  /*00a0*/  LEA R3, R3, R2, 0x7 ;  /* 0x0000000203037211 */ /* 0x008fe200078e38ff */
[----:B------:R-:W-:-:S03]  /*00b0*/  HFMA2.MMA R2, -RZ, RZ, 0, 0 ;  /* 0x00000000ff027435 */ /* 0x000fc600000001ff */
[----:B------:R-:W-:-:S07]  /*00c0*/  ISETP.GE.AND P2, PT, R3, 0x3480, PT ;  /* 0x000034800300780c */ /* 0x000fce0003f46270 */
[----:B------:R-:W-:-:S05]  /*00d0*/  IMAD.HI R0, R3, -0x63f63f63, R2 ;  /* 0x9c09c09d03007827 */ /* 0x000fca00078e0202 */
[----:B------:R-:W-:-:S04]  /*00e0*/  SHF.R.U32.HI R5, RZ, 0x1f, R0 ;  /* 0x0000001fff057819 */ /* 0x000fc80000011600 */
[----:B------:R-:W-:-:S05]  /*00f0*/  LEA.HI.SX32 R5, R0, R5, 0x17 ;  /* 0x0000000500057211 */ /* 0x000fca00078fbaff */
[----:B------:R-:W-:-:S04]  /*0100*/  IMAD R17, R5, -0x348, R3 ;  /* 0xfffffcb805117824 */ /* 0x000fc800078e0203 */
[----:B--2---:R-:W-:-:S05]  /*0110*/  IMAD.WIDE R10, R17, 0x4, R10 ;  /* 0x00000004110a7825 */ /* 0x004fca00078e020a */
[----:B------:R2:W3:Y:S01]  /*0120*/  @!P2 LDG.E.EL R2, desc[UR4][R10.64] ;  /* 0x000000040a02a981 */ /* 0x0004e2000c2e1900 */
[----:B------:R-:W-:Y:S02]  /*0130*/  CS2R R4, SRZ ;  /* 0x0000000000047805 */ /* 0x000fe4000001ff00 */
[----:B------:R-:W-:Y:S01]  /*0140*/  MOV R0, RZ ;  /* 0x000000ff00007202 */ /* 0x000fe20000000f00 */
[----:B----4-:R-:W-:-:S04]  /*0150*/  IMAD.WIDE R6, R3, 0x4, R6 ;  /* 0x0000000403067825 */ /* 0x010fc800078e0206 */
[C---:B-----5:R-:W-:Y:S01]  /*0160*/  IMAD.WIDE R8, R17.reuse, 0x4, R8 ;  /* 0x0000000411087825 */ /* 0x060fe200078e0208 */
[----:B------:R4:W5:Y:S03]  /*0170*/  @!P2 LDG.E R5, desc[UR4][R6.64] ;  /* 0x000000040605a981 */ /* 0x000966000c1e1900 */
[C---:B0-2---:R-:W-:Y:S01]  /*0180*/  IMAD.WIDE R10, R17.reuse, 0x4, R12 ;  /* 0x00000004110a7825 */ /* 0x045fe200078e020c */
[----:B------:R0:W5:Y:S03]  /*0190*/  @!P2 LDG.E.EL R0, desc[UR4][R8.64] ;  /* 0x000000040800a981 */ /* 0x000166000c2e1900 */
[----:B-1----:R-:W-:Y:S01]  /*01a0*/  IMAD.WIDE R12, R17, 0x4, R14 ;  /* 0x00000004110c7825 */ /* 0x002fe200078e020e */
[----:B------:R-:W-:Y:S01]  /*01b0*/  HFMA2.MMA R15, -RZ, RZ, 0, 0 ;  /* 0x00000000ff0f7435 */ /* 0x000fe200000001ff */
[----:B------:R-:W2:Y:S01]  /*01c0*/  @!P2 LDG.E.EL R4, desc[UR4][R10.64] ;  /* 0x000000040a04a981 */ /* 0x000ea2000c2e1900 */
[----:B----4-:R-:W1:Y:S08]  /*01d0*/  LDC.64 R6, c[0x0][0x238] ;  /* 0x00008e00ff067b82 */ /* 0x010e700000000a00 */
[----:B------:R-:W2:Y:S01]  /*01e0*/  @!P2 LDG.E.EL R15, desc[UR4][R12.64] ;  /* 0x000000040c0fa981 */ /* 0x000ea2000c2e1900 */
[----:B0-----:R-:W-:Y:S01]  /*01f0*/  MOV R9, 0x3e800000 ;  /* 0x3e80000000097802 */ /* 0x001fe20000000f00 */
[----:B---3--:R-:W-:-:S04]  /*0200*/  FADD R2, R2, 9.9999997473787516356e-06 ;  /* 0x3727c5ac02027421 */ /* 0x008fc80000000000 */
[----:B------:R1:W0:Y:S01]  /*0210*/  MUFU.SQRT R14, R2 ;  /* 0x00000002000e7308 */ /* 0x0002220000002000 */
[----:B-----5:R-:W-:Y:S01]  /*0220*/  FADD R0, -R0, R5 ;  /* 0x0000000500007221 */ /* 0x020fe20000000100 */
[----:B-1----:R-:W-:Y:S01]  /*0230*/  IMAD.WIDE R2, R3, 0x4, R6 ;  /* 0x0000000403027825 */ /* 0x002fe200078e0206 */
[C---:B0-----:R-:W-:Y:S02]  /*0240*/  FSETP.GT.AND P0, PT, R14.reuse, 8.50705917302346158658e+37, PT ;  /* 0x7e8000000e00780b */ /* 0x041fe40003f04000 */
[----:B------:R-:W-:Y:S02]  /*0250*/  FSETP.GEU.AND P1, PT, R14, 1.175494350822287508e-38, PT ;  /* 0x008000000e00780b */ /* 0x000fe40003f2e000 */
[----:B------:R-:W-:-:S09]  /*0260*/  FSEL R9, R9, 1, P0 ;  /* 0x3f80000009097808 */ /* 0x000fd20000000000 */
[----:B------:R-:W-:Y:S02]  /*0270*/  @P0 FMUL R14, R14, 0.25 ;  /* 0x3e8000000e0e0820 */ /* 0x000fe40000400000 */
[----:B------:R-:W-:Y:S02]  /*0280*/  @!P1 FMUL R9, R9, 16777216 ;  /* 0x4b80000009099820 */ /* 0x000fe40000400000 */
[----:B------:R-:W-:-:S06]  /*0290*/  @!P1 FMUL R14, R14, 16777216 ;  /* 0x4b8000000e0e9820 */ /* 0x000fcc0000400000 */
[----:B------:R-:W0:Y:S02]  /*02a0*/  MUFU.RCP R14, R14 ;  /* 0x0000000e000e7308 */ /* 0x000e240000001000 */
[----:B0-----:R-:W-:-:S04]  /*02b0*/  FMUL R9, R14, R9 ;  /* 0x000000090e097220 */ /* 0x001fc80000400000 */
[----:B------:R-:W-:-:S04]  /*02c0*/  FMUL R0, R0, R9 ;  /* 0x0000000900007220 */ /* 0x000fc80000400000 */
[----:B--2---:R-:W-:Y:S01]  /*02d0*/  FFMA R15, R0, R4, R15 ;  /* 0x00000004000f7223 */ /* 0x004fe2000000000f */
[----:B------:R-:W-:Y:S06]  /*02e0*/  @P2 EXIT ;  /* 0x000000000000294d */ /* 0x000fec0003800000 */
[----:B------:R-:W-:Y:S01]  /*02f0*/  STG.E desc[UR4][R2.64], R15 ;  /* 0x0000000f02007986 */ /* 0x000fe2000c101904 */
[----:B------:R-:W-:Y:S05]  /*0300*/  EXIT ;  /* 0x000000000000794d */ /* 0x000fea0003800000 */
.L_x_0:
[----:B------:R-:W-:-:S00]  /*0310*/  BRA `(.L_x_0) ;  /* 0xfffffffc00fc7947 */ /* 0x000fc0000383ffff */
[----:B------:R-:W-:-:S00]  /*0320*/  NOP ;  /* 0x0000000000007918 */ /* 0x000fc00000000000 */
        /* <DEDUP_REMOVED lines=13> */
.L_x_1:


//--------------------- .nv.global.init           --------------------------
	.section	.nv.global.init,"aw",@progbits
.nv.global.init:
	.type		_$_str,@object
	.size		_$_str,(_$_str_$_2 - _$_str)
_$_str:
        /*0000*/ 	.byte	0x5f, 0x5f, 0x43, 0x55, 0x44, 0x41, 0x5f, 0x46, 0x54, 0x5a, 0x00
	.type		_$_str_$_2,@object
	.size		_$_str_$_2,(.L_1 - _$_str_$_2)
_$_str_$_2:
        /*000b*/ 	.byte	0x5f, 0x5f, 0x43, 0x55, 0x44, 0x41, 0x5f, 0x50, 0x52, 0x45, 0x43, 0x5f, 0x53, 0x51, 0x52, 0x54
        /*001b*/ 	.byte	0x00
.L_1:


//--------------------- .nv.constant0.triton_poi_fused__native_batch_norm_legit_no_training_84 --------------------------
	.section	.nv.constant0.triton_poi_fused__native_batch_norm_legit_no_training_84,"a",@progbits
	.sectionflags	@""
	.align	4
.nv.constant0.triton_poi_fused__native_batch_norm_legit_no_training_84:
	.zero		580
